//
// Generated by NVIDIA NVVM Compiler
//
// Compiler Build ID: CL-36424714
// Cuda compilation tools, release 13.0, V13.0.88
// Based on NVVM 20.0.0
//

.version 9.0
.target sm_100
.address_size 64

	// .globl	_Z9my_kernelPcS_S_S_
.extern .func  (.param .b32 func_retval0) vprintf
(
	.param .b64 vprintf_param_0,
	.param .b64 vprintf_param_1
)
;
.global .align 1 .b8 $str[29] = {67, 85, 68, 65, 58, 32, 77, 97, 116, 99, 104, 32, 102, 111, 117, 110, 100, 32, 97, 116, 32, 105, 100, 120, 32, 37, 100, 10};

.visible .entry _Z9my_kernelPcS_S_S_(
	.param .u64 .ptr .align 1 _Z9my_kernelPcS_S_S__param_0,
	.param .u64 .ptr .align 1 _Z9my_kernelPcS_S_S__param_1,
	.param .u64 .ptr .align 1 _Z9my_kernelPcS_S_S__param_2,
	.param .u64 .ptr .align 1 _Z9my_kernelPcS_S_S__param_3
)
{
	.local .align 8 .b8 	__local_depot0[8];
	.reg .b64 	%SP;
	.reg .b64 	%SPL;
	.reg .pred 	%p<12>;
	.reg .b16 	%rs<37>;
	.reg .b32 	%r<18>;
	.reg .b64 	%rd<28>;

	mov.u64 	%SPL, __local_depot0;
	cvta.local.u64 	%SP, %SPL;
	ld.param.u64 	%rd13, [_Z9my_kernelPcS_S_S__param_0];
	ld.param.u64 	%rd12, [_Z9my_kernelPcS_S_S__param_1];
	ld.param.u64 	%rd14, [_Z9my_kernelPcS_S_S__param_2];
	ld.param.u64 	%rd15, [_Z9my_kernelPcS_S_S__param_3];
	cvta.to.global.u64 	%rd1, %rd15;
	cvta.to.global.u64 	%rd2, %rd14;
	cvta.to.global.u64 	%rd3, %rd13;
	add.u64 	%rd16, %SP, 0;
	add.u64 	%rd4, %SPL, 0;
	mov.u32 	%r6, %tid.x;
	mov.u32 	%r7, %ctaid.x;
	mov.u32 	%r8, %ntid.x;
	mad.lo.s32 	%r1, %r7, %r8, %r6;
	setp.gt.s32 	%p1, %r1, 2309;
	@%p1 bra 	$L__BB0_13;
	mul.lo.s32 	%r10, %r1, 45;
	cvt.s64.s32 	%rd5, %r10;
	cvta.to.global.u64 	%rd6, %rd12;
	mov.b32 	%r16, 0;
	bra.uni 	$L__BB0_7;
$L__BB0_2:
	setp.eq.s32 	%p3, %r16, 44;
	@%p3 bra 	$L__BB0_8;
	ld.global.u8 	%rs3, [%rd7+1];
	ld.global.u8 	%rs4, [%rd8+1];
	setp.ne.s16 	%p4, %rs3, %rs4;
	@%p4 bra 	$L__BB0_9;
	ld.global.u8 	%rs5, [%rd7+2];
	ld.global.u8 	%rs6, [%rd8+2];
	setp.ne.s16 	%p5, %rs5, %rs6;
	@%p5 bra 	$L__BB0_9;
	ld.global.u8 	%rs7, [%rd7+3];
	ld.global.u8 	%rs8, [%rd8+3];
	setp.ne.s16 	%p6, %rs7, %rs8;
	@%p6 bra 	$L__BB0_9;
	add.s32 	%r16, %r16, 4;
$L__BB0_7:
	cvt.u64.u32 	%rd17, %r16;
	add.s64 	%rd18, %rd17, %rd5;
	add.s64 	%rd7, %rd3, %rd18;
	ld.global.u8 	%rs1, [%rd7];
	add.s64 	%rd8, %rd2, %rd17;
	ld.global.u8 	%rs2, [%rd8];
	setp.eq.s16 	%p2, %rs1, %rs2;
	cvt.s64.s32 	%rd19, %r1;
	add.s64 	%rd9, %rd6, %rd19;
	@%p2 bra 	$L__BB0_2;
	bra.uni 	$L__BB0_9;
$L__BB0_8:
	st.local.u32 	[%rd4], %r1;
	mov.u64 	%rd20, $str;
	cvta.global.u64 	%rd21, %rd20;
	{ // callseq 0, 0
	.param .b64 param0;
	st.param.b64 	[param0], %rd21;
	.param .b64 param1;
	st.param.b64 	[param1], %rd16;
	.param .b32 retval0;
	call.uni (retval0), 
	vprintf, 
	(
	param0, 
	param1
	);
	ld.param.b32 	%r11, [retval0];
	} // callseq 0
	ld.global.u8 	%rs9, [%rd9];
	st.global.u8 	[%rd1], %rs9;
	ld.global.u8 	%rs10, [%rd9+1];
	st.global.u8 	[%rd1+1], %rs10;
	ld.global.u8 	%rs11, [%rd9+2];
	st.global.u8 	[%rd1+2], %rs11;
	ld.global.u8 	%rs12, [%rd9+3];
	st.global.u8 	[%rd1+3], %rs12;
	ld.global.u8 	%rs13, [%rd9+4];
	st.global.u8 	[%rd1+4], %rs13;
	ld.global.u8 	%rs14, [%rd9+5];
	st.global.u8 	[%rd1+5], %rs14;
	ld.global.u8 	%rs15, [%rd9+6];
	st.global.u8 	[%rd1+6], %rs15;
	ld.global.u8 	%rs16, [%rd9+7];
	st.global.u8 	[%rd1+7], %rs16;
	ld.global.u8 	%rs17, [%rd9+8];
	st.global.u8 	[%rd1+8], %rs17;
	ld.global.u8 	%rs18, [%rd9+9];
	st.global.u8 	[%rd1+9], %rs18;
$L__BB0_9:
	mov.b32 	%r17, 0;
$L__BB0_10:
	cvt.u64.u32 	%rd23, %r17;
	add.s64 	%rd24, %rd23, %rd5;
	add.s64 	%rd10, %rd3, %rd24;
	ld.global.u8 	%rs19, [%rd10];
	add.s64 	%rd11, %rd2, %rd23;
	ld.global.u8 	%rs20, [%rd11+45];
	setp.ne.s16 	%p7, %rs19, %rs20;
	@%p7 bra 	$L__BB0_13;
	setp.ne.s32 	%p8, %r17, 44;
	@%p8 bra 	$L__BB0_14;
	st.local.u32 	[%rd4], %r1;
	mov.u64 	%rd25, $str;
	cvta.global.u64 	%rd26, %rd25;
	{ // callseq 1, 0
	.param .b64 param0;
	st.param.b64 	[param0], %rd26;
	.param .b64 param1;
	st.param.b64 	[param1], %rd16;
	.param .b32 retval0;
	call.uni (retval0), 
	vprintf, 
	(
	param0, 
	param1
	);
	ld.param.b32 	%r14, [retval0];
	} // callseq 1
	ld.global.u8 	%rs27, [%rd9];
	st.global.u8 	[%rd1], %rs27;
	ld.global.u8 	%rs28, [%rd9+1];
	st.global.u8 	[%rd1+1], %rs28;
	ld.global.u8 	%rs29, [%rd9+2];
	st.global.u8 	[%rd1+2], %rs29;
	ld.global.u8 	%rs30, [%rd9+3];
	st.global.u8 	[%rd1+3], %rs30;
	ld.global.u8 	%rs31, [%rd9+4];
	st.global.u8 	[%rd1+4], %rs31;
	ld.global.u8 	%rs32, [%rd9+5];
	st.global.u8 	[%rd1+5], %rs32;
	ld.global.u8 	%rs33, [%rd9+6];
	st.global.u8 	[%rd1+6], %rs33;
	ld.global.u8 	%rs34, [%rd9+7];
	st.global.u8 	[%rd1+7], %rs34;
	ld.global.u8 	%rs35, [%rd9+8];
	st.global.u8 	[%rd1+8], %rs35;
	ld.global.u8 	%rs36, [%rd9+9];
	st.global.u8 	[%rd1+9], %rs36;
$L__BB0_13:
	ret;
$L__BB0_14:
	ld.global.u8 	%rs21, [%rd10+1];
	ld.global.u8 	%rs22, [%rd11+46];
	setp.ne.s16 	%p9, %rs21, %rs22;
	@%p9 bra 	$L__BB0_13;
	ld.global.u8 	%rs23, [%rd10+2];
	ld.global.u8 	%rs24, [%rd11+47];
	setp.ne.s16 	%p10, %rs23, %rs24;
	@%p10 bra 	$L__BB0_13;
	ld.global.u8 	%rs25, [%rd10+3];
	ld.global.u8 	%rs26, [%rd11+48];
	setp.ne.s16 	%p11, %rs25, %rs26;
	@%p11 bra 	$L__BB0_13;
	add.s32 	%r17, %r17, 4;
	bra.uni 	$L__BB0_10;

}


// ===== COMPILED SASS (sm_100) =====

	.target	sm_100

	.elftype	@"ET_EXEC"


//--------------------- .note.nv.tkinfo           --------------------------
	.section	.note.nv.tkinfo,"",@"SHT_NOTE"
	.sectionflags	@"SHF_NOTE_NV_TKINFO"
	.tkinfo
        /*0018*/ 	.word	0x00000002
        /*0030*/ 	.string	""
        /*0030*/ 	.string	"ptxas"
        /*0030*/ 	.string	"Cuda compilation tools, release 13.0, V13.0.88"
        /*0030*/ 	.string	"Build cuda_13.0.r13.0/compiler.36424714_0"
        /*0030*/ 	.string	"-arch sm_100 -m 64 "



//--------------------- .note.nv.cuinfo           --------------------------
	.section	.note.nv.cuinfo,"",@"SHT_NOTE"
	.sectionflags	@"SHF_NOTE_NV_CUINFO"
        /*0018*/ 	.short	0x0002
        /*001a*/ 	.short	0x0064
        /*001c*/ 	.short	0x0082
	.zero		2


//--------------------- .nv.info                  --------------------------
	.section	.nv.info,"",@"SHT_CUDA_INFO"
	.align	4


	//----- nvinfo : EIATTR_REGCOUNT
	.align		4
        /*0000*/ 	.byte	0x04, 0x2f
        /*0002*/ 	.short	(.L_2 - .L_1)
	.align		4
.L_1:
        /*0004*/ 	.word	index@(_Z9my_kernelPcS_S_S_)
        /*0008*/ 	.word	0x0000001a


	//----- nvinfo : EIATTR_FRAME_SIZE
	.align		4
.L_2:
        /*000c*/ 	.byte	0x04, 0x11
        /*000e*/ 	.short	(.L_4 - .L_3)
	.align		4
.L_3:
        /*0010*/ 	.word	index@(_Z9my_kernelPcS_S_S_)
        /*0014*/ 	.word	0x00000008


	//----- nvinfo : EIATTR_MIN_STACK_SIZE
	.align		4
.L_4:
        /*0018*/ 	.byte	0x04, 0x12
        /*001a*/ 	.short	(.L_6 - .L_5)
	.align		4
.L_5:
        /*001c*/ 	.word	index@(_Z9my_kernelPcS_S_S_)
        /*0020*/ 	.word	0x00000008
.L_6:


//--------------------- .nv.compat                --------------------------
	.section	.nv.compat,"",@"SHT_CUDA_COMPAT_INFO"
	.align	4
        /*0000*/ 	.byte	0x02, 0x09, 0x00, 0x00, 0x02, 0x02, 0x01, 0x00, 0x02, 0x05, 0x05, 0x00, 0x03, 0x07, 0x01, 0x01
        /*0010*/ 	.byte	0x02, 0x03, 0x00, 0x00, 0x02, 0x06, 0x01, 0x00, 0x04, 0x0b, 0x08, 0x00, 0x09, 0x00, 0x00, 0x00
        /*0020*/ 	.byte	0x00, 0x00, 0x00, 0x00


//--------------------- .nv.info._Z9my_kernelPcS_S_S_ --------------------------
	.section	.nv.info._Z9my_kernelPcS_S_S_,"",@"SHT_CUDA_INFO"
	.sectionflags	@""
	.align	4


	//----- nvinfo : EIATTR_CUDA_API_VERSION
	.align		4
        /*0000*/ 	.byte	0x04, 0x37
        /*0002*/ 	.short	(.L_8 - .L_7)
.L_7:
        /*0004*/ 	.word	0x00000082


	//----- nvinfo : EIATTR_KPARAM_INFO
	.align		4
.L_8:
        /*0008*/ 	.byte	0x04, 0x17
        /*000a*/ 	.short	(.L_10 - .L_9)
.L_9:
        /*000c*/ 	.word	0x00000000
        /*0010*/ 	.short	0x0003
        /*0012*/ 	.short	0x0018
        /*0014*/ 	.byte	0x00, 0xf5, 0x21, 0x00


	//----- nvinfo : EIATTR_KPARAM_INFO
	.align		4
.L_10:
        /*0018*/ 	.byte	0x04, 0x17
        /*001a*/ 	.short	(.L_12 - .L_11)
.L_11:
        /*001c*/ 	.word	0x00000000
        /*0020*/ 	.short	0x0002
        /*0022*/ 	.short	0x0010
        /*0024*/ 	.byte	0x00, 0xf5, 0x21, 0x00


	//----- nvinfo : EIATTR_KPARAM_INFO
	.align		4
.L_12:
        /*0028*/ 	.byte	0x04, 0x17
        /*002a*/ 	.short	(.L_14 - .L_13)
.L_13:
        /*002c*/ 	.word	0x00000000
        /*0030*/ 	.short	0x0001
        /*0032*/ 	.short	0x0008
        /*0034*/ 	.byte	0x00, 0xf5, 0x21, 0x00


	//----- nvinfo : EIATTR_KPARAM_INFO
	.align		4
.L_14:
        /*0038*/ 	.byte	0x04, 0x17
        /*003a*/ 	.short	(.L_16 - .L_15)
.L_15:
        /*003c*/ 	.word	0x00000000
        /*0040*/ 	.short	0x0000
        /*0042*/ 	.short	0x0000
        /*0044*/ 	.byte	0x00, 0xf5, 0x21, 0x00


	//----- nvinfo : EIATTR_SPARSE_MMA_MASK
	.align		4
.L_16:
        /*0048*/ 	.byte	0x03, 0x50
        /*004a*/ 	.short	0x0000


	//----- nvinfo : EIATTR_MAXREG_COUNT
	.align		4
        /*004c*/ 	.byte	0x03, 0x1b
        /*004e*/ 	.short	0x00ff


	//----- nvinfo : EIATTR_EXTERNS
	.align		4
        /*0050*/ 	.byte	0x04, 0x0f
        /*0052*/ 	.short	(.L_18 - .L_17)


	//   ....[0]....
	.align		4
.L_17:
        /*0054*/ 	.word	index@(vprintf)


	//----- nvinfo : EIATTR_MERCURY_ISA_VERSION
	.align		4
.L_18:
        /*0058*/ 	.byte	0x03, 0x5f
        /*005a*/ 	.short	0x0101


	//----- nvinfo : EIATTR_VRC_CTA_INIT_COUNT
	.align		4
        /*005c*/ 	.byte	0x02, 0x4a
	.zero		1
	.zero		1


	//----- nvinfo : EIATTR_SYSCALL_OFFSETS
	.align		4
        /*0060*/ 	.byte	0x04, 0x46
        /*0062*/ 	.short	(.L_20 - .L_19)


	//   ....[0]....
.L_19:
        /*0064*/ 	.word	0x000004b0


	//   ....[1]....
        /*0068*/ 	.word	0x00000970


	//----- nvinfo : EIATTR_EXIT_INSTR_OFFSETS
	.align		4
.L_20:
        /*006c*/ 	.byte	0x04, 0x1c
        /*006e*/ 	.short	(.L_22 - .L_21)


	//   ....[0]....
.L_21:
        /*0070*/ 	.word	0x000000b0


	//   ....[1]....
        /*0074*/ 	.word	0x00000690


	//   ....[2]....
        /*0078*/ 	.word	0x00000780


	//   ....[3]....
        /*007c*/ 	.word	0x000007c0


	//   ....[4]....
        /*0080*/ 	.word	0x00000800


	//   ....[5]....
        /*0084*/ 	.word	0x000008c0


	//   ....[6]....
        /*0088*/ 	.word	0x00000ad0


	//----- nvinfo : EIATTR_CRS_STACK_SIZE
	.align		4
.L_22:
        /*008c*/ 	.byte	0x04, 0x1e
        /*008e*/ 	.short	(.L_24 - .L_23)
.L_23:
        /*0090*/ 	.word	0x00000000


	//----- nvinfo : EIATTR_CBANK_PARAM_SIZE
	.align		4
.L_24:
        /*0094*/ 	.byte	0x03, 0x19
        /*0096*/ 	.short	0x0020


	//----- nvinfo : EIATTR_PARAM_CBANK
	.align		4
        /*0098*/ 	.byte	0x04, 0x0a
        /*009a*/ 	.short	(.L_26 - .L_25)
	.align		4
.L_25:
        /*009c*/ 	.word	index@(.nv.constant0._Z9my_kernelPcS_S_S_)
        /*00a0*/ 	.short	0x0380
        /*00a2*/ 	.short	0x0020


	//----- nvinfo : EIATTR_SW_WAR
	.align		4
.L_26:
        /*00a4*/ 	.byte	0x04, 0x36
        /*00a6*/ 	.short	(.L_28 - .L_27)
.L_27:
        /*00a8*/ 	.word	0x00000008
.L_28:


//--------------------- .nv.callgraph             --------------------------
	.section	.nv.callgraph,"",@"SHT_CUDA_CALLGRAPH"
	.align	4
	.sectionentsize	8
	.align		4
        /*0000*/ 	.word	0x00000000
	.align		4
        /*0004*/ 	.word	0xffffffff
	.align		4
        /*0008*/ 	.word	index@(_Z9my_kernelPcS_S_S_)
	.align		4
        /*000c*/ 	.word	index@(vprintf)
	.align		4
        /*0010*/ 	.word	0x00000000
	.align		4
        /*0014*/ 	.word	0xfffffffe
	.align		4
        /*0018*/ 	.word	0x00000000
	.align		4
        /*001c*/ 	.word	0xfffffffd
	.align		4
        /*0020*/ 	.word	0x00000000
	.align		4
        /*0024*/ 	.word	0xfffffffc


//--------------------- .nv.constant4             --------------------------
	.section	.nv.constant4,"a",@progbits
	.align	8
	.align		8
.nv.constant4:
        /*0000*/ 	.dword	vprintf
	.align		8
        /*0008*/ 	.dword	$str


//--------------------- .text._Z9my_kernelPcS_S_S_ --------------------------
	.section	.text._Z9my_kernelPcS_S_S_,"ax",@progbits
	.align	128
        .global         _Z9my_kernelPcS_S_S_
        .type           _Z9my_kernelPcS_S_S_,@function
        .size           _Z9my_kernelPcS_S_S_,(.L_x_10 - _Z9my_kernelPcS_S_S_)
        .other          _Z9my_kernelPcS_S_S_,@"STO_CUDA_ENTRY STV_DEFAULT"
_Z9my_kernelPcS_S_S_:
.text._Z9my_kernelPcS_S_S_:
[----:B------:R-:W0:Y:S01]  /*0000*/  LDC R1, c[0x0][0x37c] ;  /* 0x0000df00ff017b82 */ /* 0x000e220000000800 */
[----:B------:R-:W1:Y:S01]  /*0010*/  S2R R22, SR_TID.X ;  /* 0x0000000000167919 */ /* 0x000e620000002100 */
[----:B------:R-:W2:Y:S06]  /*0020*/  LDCU UR5, c[0x0][0x2fc] ;  /* 0x00005f80ff0577ac */ /* 0x000eac0008000800 */
[----:B------:R-:W1:Y:S01]  /*0030*/  S2UR UR6, SR_CTAID.X ;  /* 0x00000000000679c3 */ /* 0x000e620000002500 */
[----:B0-----:R-:W-:Y:S01]  /*0040*/  VIADD R1, R1, 0xfffffff8 ;  /* 0xfffffff801017836 */ /* 0x001fe20000000000 */
[----:B------:R-:W0:Y:S06]  /*0050*/  LDCU UR4, c[0x0][0x2f8] ;  /* 0x00005f00ff0477ac */ /* 0x000e2c0008000800 */
[----:B------:R-:W1:Y:S01]  /*0060*/  LDC R3, c[0x0][0x360] ;  /* 0x0000d800ff037b82 */ /* 0x000e620000000800 */
[----:B0-----:R-:W-:-:S05]  /*0070*/  IADD3 R18, P1, PT, R1, UR4, RZ ;  /* 0x0000000401127c10 */ /* 0x001fca000ff3e0ff */
[----:B--2---:R-:W-:Y:S02]  /*0080*/  IMAD.X R2, RZ, RZ, UR5, P1 ;  /* 0x00000005ff027e24 */ /* 0x004fe400088e06ff */
[----:B-1----:R-:W-:-:S05]  /*0090*/  IMAD R22, R3, UR6, R22 ;  /* 0x0000000603167c24 */ /* 0x002fca000f8e0216 */
[----:B------:R-:W-:-:S13]  /*00a0*/  ISETP.GT.AND P0, PT, R22, 0x905, PT ;  /* 0x000009051600780c */ /* 0x000fda0003f04270 */
[----:B------:R-:W-:Y:S05]  /*00b0*/  @P0 EXIT ;  /* 0x000000000000094d */ /* 0x000fea0003800000 */
[----:B------:R-:W0:Y:S01]  /*00c0*/  LDCU.128 UR4, c[0x0][0x380] ;  /* 0x00007000ff0477ac */ /* 0x000e220008000c00 */
[----:B------:R-:W1:Y:S01]  /*00d0*/  LDC.64 R4, c[0x0][0x390] ;  /* 0x0000e400ff047b82 */ /* 0x000e620000000a00 */
[----:B------:R-:W-:Y:S01]  /*00e0*/  IMAD R19, R22, 0x2d, RZ ;  /* 0x0000002d16137824 */ /* 0x000fe200078e02ff */
[----:B------:R-:W1:Y:S04]  /*00f0*/  LDCU.64 UR36, c[0x0][0x358] ;  /* 0x00006b00ff2477ac */ /* 0x000e680008000a00 */
[----:B------:R-:W-:Y:S01]  /*0100*/  SHF.R.S32.HI R23, RZ, 0x1f, R19 ;  /* 0x0000001fff177819 */ /* 0x000fe20000011413 */
[----:B------:R-:W2:Y:S01]  /*0110*/  LDCU.64 UR42, c[0x0][0x380] ;  /* 0x00007000ff2a77ac */ /* 0x000ea20008000a00 */
[----:B------:R-:W3:Y:S01]  /*0120*/  LDCU.64 UR44, c[0x0][0x390] ;  /* 0x00007200ff2c77ac */ /* 0x000ee20008000a00 */
[----:B0-----:R-:W-:-:S04]  /*0130*/  IADD3 R6, P0, PT, R19, UR4, RZ ;  /* 0x0000000413067c10 */ /* 0x001fc8000ff1e0ff */
[----:B------:R-:W-:Y:S01]  /*0140*/  IADD3.X R7, PT, PT, R23, UR5, RZ, P0, !PT ;  /* 0x0000000517077c10 */ /* 0x000fe200087fe4ff */
[----:B-1----:R-:W4:Y:S04]  /*0150*/  LDG.E.U8 R5, desc[UR36][R4.64] ;  /* 0x0000002404057981 */ /* 0x002f28000c1e1100 */
[----:B------:R-:W4:Y:S01]  /*0160*/  LDG.E.U8 R0, desc[UR36][R6.64] ;  /* 0x0000002406007981 */ /* 0x000f22000c1e1100 */
[C---:B------:R-:W-:Y:S01]  /*0170*/  IADD3 R16, P1, PT, R22.reuse, UR6, RZ ;  /* 0x0000000616107c10 */ /* 0x040fe2000ff3e0ff */
[----:B------:R-:W-:Y:S03]  /*0180*/  BSSY.RECONVERGENT B6, `(.L_x_0) ;  /* 0x0000049000067945 */ /* 0x000fe60003800200 */
[----:B------:R-:W-:-:S02]  /*0190*/  LEA.HI.X.SX32 R17, R22, UR7, 0x1, P1 ;  /* 0x0000000716117c11 */ /* 0x000fc400088f0eff */
[----:B----4-:R-:W-:-:S13]  /*01a0*/  ISETP.NE.AND P0, PT, R0, R5, PT ;  /* 0x000000050000720c */ /* 0x010fda0003f05270 */
[----:B--23--:R-:W-:Y:S05]  /*01b0*/  @P0 BRA `(.L_x_1) ;  /* 0x0000000400140947 */ /* 0x00cfea0003800000 */
[----:B------:R-:W0:Y:S01]  /*01c0*/  LDCU.64 UR4, c[0x0][0x390] ;  /* 0x00007200ff0477ac */ /* 0x000e220008000a00 */
[----:B------:R-:W-:Y:S02]  /*01d0*/  IMAD.MOV.U32 R4, RZ, RZ, R6 ;  /* 0x000000ffff047224 */ /* 0x000fe400078e0006 */
[----:B------:R-:W-:Y:S01]  /*01e0*/  IMAD.MOV.U32 R5, RZ, RZ, R7 ;  /* 0x000000ffff057224 */ /* 0x000fe200078e0007 */
[----:B------:R-:W1:Y:S01]  /*01f0*/  LDCU.64 UR40, c[0x0][0x380] ;  /* 0x00007000ff2877ac */ /* 0x000e620008000a00 */
[----:B------:R-:W-:Y:S01]  /*0200*/  IMAD.MOV.U32 R0, RZ, RZ, RZ ;  /* 0x000000ffff007224 */ /* 0x000fe200078e00ff */
[----:B------:R-:W2:Y:S01]  /*0210*/  LDCU.64 UR38, c[0x0][0x390] ;  /* 0x00007200ff2677ac */ /* 0x000ea20008000a00 */
[----:B0-----:R-:W-:Y:S02]  /*0220*/  IMAD.U32 R8, RZ, RZ, UR4 ;  /* 0x00000004ff087e24 */ /* 0x001fe4000f8e00ff */
[----:B------:R-:W-:-:S07]  /*0230*/  IMAD.U32 R9, RZ, RZ, UR5 ;  /* 0x00000005ff097e24 */ /* 0x000fce000f8e00ff */
.L_x_3:
[----:B------:R-:W-:Y:S01]  /*0240*/  ISETP.NE.AND P0, PT, R0, 0x2c, PT ;  /* 0x0000002c0000780c */ /* 0x000fe20003f05270 */
[----:B------:R-:W-:Y:S01]  /*0250*/  IMAD.MOV.U32 R6, RZ, RZ, R4 ;  /* 0x000000ffff067224 */ /* 0x000fe200078e0004 */
[----:B------:R-:W-:Y:S01]  /*0260*/  MOV R7, R5 ;  /* 0x0000000500077202 */ /* 0x000fe20000000f00 */
[----:B------:R-:W-:Y:S02]  /*0270*/  IMAD.MOV.U32 R4, RZ, RZ, R8 ;  /* 0x000000ffff047224 */ /* 0x000fe400078e0008 */
[----:B------:R-:W-:-:S08]  /*0280*/  IMAD.MOV.U32 R5, RZ, RZ, R9 ;  /* 0x000000ffff057224 */ /* 0x000fd000078e0009 */
[----:B------:R-:W-:Y:S05]  /*0290*/  @!P0 BRA `(.L_x_2) ;  /* 0x0000000000608947 */ /* 0x000fea0003800000 */
[----:B------:R-:W3:Y:S04]  /*02a0*/  LDG.E.U8 R3, desc[UR36][R6.64+0x1] ;  /* 0x0000012406037981 */ /* 0x000ee8000c1e1100 */
[----:B------:R-:W3:Y:S02]  /*02b0*/  LDG.E.U8 R8, desc[UR36][R4.64+0x1] ;  /* 0x0000012404087981 */ /* 0x000ee4000c1e1100 */
[----:B---3--:R-:W-:-:S13]  /*02c0*/  ISETP.NE.AND P0, PT, R3, R8, PT ;  /* 0x000000080300720c */ /* 0x008fda0003f05270 */
[----:B------:R-:W-:Y:S05]  /*02d0*/  @P0 BRA `(.L_x_1) ;  /* 0x0000000000cc0947 */ /* 0x000fea0003800000 */
        /* <DEDUP_REMOVED lines=8> */
[----:B------:R-:W-:-:S05]  /*0360*/  VIADD R0, R0, 0x4 ;  /* 0x0000000400007836 */ /* 0x000fca0000000000 */
[C---:B--2---:R-:W-:Y:S02]  /*0370*/  IADD3 R8, P2, PT, R0.reuse, UR38, RZ ;  /* 0x0000002600087c10 */ /* 0x044fe4000ff5e0ff */
[----:B-1----:R-:W-:-:S03]  /*0380*/  IADD3 R4, P0, P1, R0, UR40, R19 ;  /* 0x0000002800047c10 */ /* 0x002fc6000f91e013 */
[----:B------:R-:W-:Y:S01]  /*0390*/  IMAD.X R9, RZ, RZ, UR39, P2 ;  /* 0x00000027ff097e24 */ /* 0x000fe200090e06ff */
[----:B------:R-:W-:Y:S01]  /*03a0*/  IADD3.X R5, PT, PT, RZ, UR41, R23, P0, P1 ;  /* 0x00000029ff057c10 */ /* 0x000fe200087e2417 */
[----:B------:R-:W-:Y:S02]  /*03b0*/  IMAD.MOV.U32 R6, RZ, RZ, R8 ;  /* 0x000000ffff067224 */ /* 0x000fe400078e0008 */
[----:B------:R-:W-:Y:S02]  /*03c0*/  IMAD.MOV.U32 R7, RZ, RZ, R9 ;  /* 0x000000ffff077224 */ /* 0x000fe400078e0009 */
[----:B------:R-:W2:Y:S04]  /*03d0*/  LDG.E.U8 R3, desc[UR36][R4.64] ;  /* 0x0000002404037981 */ /* 0x000ea8000c1e1100 */
[----:B------:R-:W2:Y:S02]  /*03e0*/  LDG.E.U8 R6, desc[UR36][R6.64] ;  /* 0x0000002406067981 */ /* 0x000ea4000c1e1100 */
[----:B--2---:R-:W-:-:S13]  /*03f0*/  ISETP.NE.AND P0, PT, R3, R6, PT ;  /* 0x000000060300720c */ /* 0x004fda0003f05270 */
[----:B------:R-:W-:Y:S05]  /*0400*/  @!P0 BRA `(.L_x_3) ;  /* 0xfffffffc008c8947 */ /* 0x000fea000383ffff */
[----:B------:R-:W-:Y:S05]  /*0410*/  BRA `(.L_x_1) ;  /* 0x00000000007c7947 */ /* 0x000fea0003800000 */
.L_x_2:
[----:B------:R-:W-:Y:S01]  /*0420*/  MOV R0, 0x0 ;  /* 0x0000000000007802 */ /* 0x000fe20000000f00 */
[----:B------:R0:W-:Y:S01]  /*0430*/  STL [R1], R22 ;  /* 0x0000001601007387 */ /* 0x0001e20000100800 */
[----:B------:R-:W3:Y:S01]  /*0440*/  LDCU.64 UR4, c[0x4][0x8] ;  /* 0x01000100ff0477ac */ /* 0x000ee20008000a00 */
[----:B------:R-:W-:Y:S01]  /*0450*/  IMAD.MOV.U32 R6, RZ, RZ, R18 ;  /* 0x000000ffff067224 */ /* 0x000fe200078e0012 */
[----:B------:R0:W4:Y:S01]  /*0460*/  LDC.64 R8, c[0x4][R0] ;  /* 0x0100000000087b82 */ /* 0x0001220000000a00 */
[----:B------:R-:W-:Y:S01]  /*0470*/  IMAD.MOV.U32 R7, RZ, RZ, R2 ;  /* 0x000000ffff077224 */ /* 0x000fe200078e0002 */
[----:B---3--:R-:W-:Y:S01]  /*0480*/  MOV R4, UR4 ;  /* 0x0000000400047c02 */ /* 0x008fe20008000f00 */
[----:B0-----:R-:W-:-:S07]  /*0490*/  IMAD.U32 R5, RZ, RZ, UR5 ;  /* 0x00000005ff057e24 */ /* 0x001fce000f8e00ff */
[----:B------:R-:W-:-:S07]  /*04a0*/  LEPC R20, `(.L_x_4) ;  /* 0x000000001014794e */ /* 0x000fce0000000000 */
[----:B-12-4-:R-:W-:Y:S05]  /*04b0*/  CALL.ABS.NOINC R8 ;  /* 0x0000000008007343 */ /* 0x016fea0003c00000 */
.L_x_4:
[----:B------:R-:W2:Y:S01]  /*04c0*/  LDG.E.U8 R3, desc[UR36][R16.64] ;  /* 0x0000002410037981 */ /* 0x000ea2000c1e1100 */
[----:B------:R-:W2:Y:S03]  /*04d0*/  LDC.64 R4, c[0x0][0x398] ;  /* 0x0000e600ff047b82 */ /* 0x000ea60000000a00 */
[----:B--2---:R0:W-:Y:S04]  /*04e0*/  STG.E.U8 desc[UR36][R4.64], R3 ;  /* 0x0000000304007986 */ /* 0x0041e8000c101124 */
[----:B------:R-:W2:Y:S04]  /*04f0*/  LDG.E.U8 R7, desc[UR36][R16.64+0x1] ;  /* 0x0000012410077981 */ /* 0x000ea8000c1e1100 */
[----:B--2---:R1:W-:Y:S04]  /*0500*/  STG.E.U8 desc[UR36][R4.64+0x1], R7 ;  /* 0x0000010704007986 */ /* 0x0043e8000c101124 */
[----:B------:R-:W2:Y:S04]  /*0510*/  LDG.E.U8 R9, desc[UR36][R16.64+0x2] ;  /* 0x0000022410097981 */ /* 0x000ea8000c1e1100 */
[----:B--2---:R2:W-:Y:S04]  /*0520*/  STG.E.U8 desc[UR36][R4.64+0x2], R9 ;  /* 0x0000020904007986 */ /* 0x0045e8000c101124 */
[----:B------:R-:W3:Y:S04]  /*0530*/  LDG.E.U8 R11, desc[UR36][R16.64+0x3] ;  /* 0x00000324100b7981 */ /* 0x000ee8000c1e1100 */
[----:B---3--:R3:W-:Y:S04]  /*0540*/  STG.E.U8 desc[UR36][R4.64+0x3], R11 ;  /* 0x0000030b04007986 */ /* 0x0087e8000c101124 */
[----:B------:R-:W4:Y:S04]  /*0550*/  LDG.E.U8 R13, desc[UR36][R16.64+0x4] ;  /* 0x00000424100d7981 */ /* 0x000f28000c1e1100 */
[----:B----4-:R4:W-:Y:S04]  /*0560*/  STG.E.U8 desc[UR36][R4.64+0x4], R13 ;  /* 0x0000040d04007986 */ /* 0x0109e8000c101124 */
[----:B------:R-:W5:Y:S04]  /*0570*/  LDG.E.U8 R15, desc[UR36][R16.64+0x5] ;  /* 0x00000524100f7981 */ /* 0x000f68000c1e1100 */
[----:B-----5:R4:W-:Y:S04]  /*0580*/  STG.E.U8 desc[UR36][R4.64+0x5], R15 ;  /* 0x0000050f04007986 */ /* 0x0209e8000c101124 */
[----:B0-----:R-:W5:Y:S04]  /*0590*/  LDG.E.U8 R3, desc[UR36][R16.64+0x6] ;  /* 0x0000062410037981 */ /* 0x001f68000c1e1100 */
[----:B-----5:R4:W-:Y:S04]  /*05a0*/  STG.E.U8 desc[UR36][R4.64+0x6], R3 ;  /* 0x0000060304007986 */ /* 0x0209e8000c101124 */
[----:B-1----:R-:W5:Y:S04]  /*05b0*/  LDG.E.U8 R7, desc[UR36][R16.64+0x7] ;  /* 0x0000072410077981 */ /* 0x002f68000c1e1100 */
[----:B-----5:R4:W-:Y:S04]  /*05c0*/  STG.E.U8 desc[UR36][R4.64+0x7], R7 ;  /* 0x0000070704007986 */ /* 0x0209e8000c101124 */
[----:B--2---:R-:W2:Y:S04]  /*05d0*/  LDG.E.U8 R9, desc[UR36][R16.64+0x8] ;  /* 0x0000082410097981 */ /* 0x004ea8000c1e1100 */
[----:B--2---:R4:W-:Y:S04]  /*05e0*/  STG.E.U8 desc[UR36][R4.64+0x8], R9 ;  /* 0x0000080904007986 */ /* 0x0049e8000c101124 */
[----:B---3--:R-:W2:Y:S04]  /*05f0*/  LDG.E.U8 R11, desc[UR36][R16.64+0x9] ;  /* 0x00000924100b7981 */ /* 0x008ea8000c1e1100 */
[----:B--2---:R4:W-:Y:S02]  /*0600*/  STG.E.U8 desc[UR36][R4.64+0x9], R11 ;  /* 0x0000090b04007986 */ /* 0x0049e4000c101124 */
.L_x_1:
[----:B-12---:R-:W-:Y:S05]  /*0610*/  BSYNC.RECONVERGENT B6 ;  /* 0x0000000000067941 */ /* 0x006fea0003800200 */
.L_x_0:
[----:B------:R-:W0:Y:S01]  /*0620*/  LDCU.64 UR4, c[0x0][0x380] ;  /* 0x00007000ff0477ac */ /* 0x000e220008000a00 */
[----:B----4-:R-:W1:Y:S01]  /*0630*/  LDC.64 R4, c[0x0][0x390] ;  /* 0x0000e400ff047b82 */ /* 0x010e620000000a00 */
[----:B0-----:R-:W-:-:S04]  /*0640*/  IADD3 R6, P0, PT, R19, UR4, RZ ;  /* 0x0000000413067c10 */ /* 0x001fc8000ff1e0ff */
[----:B------:R-:W-:Y:S01]  /*0650*/  IADD3.X R7, PT, PT, R23, UR5, RZ, P0, !PT ;  /* 0x0000000517077c10 */ /* 0x000fe200087fe4ff */
[----:B-1----:R-:W2:Y:S04]  /*0660*/  LDG.E.U8 R5, desc[UR36][R4.64+0x2d] ;  /* 0x00002d2404057981 */ /* 0x002ea8000c1e1100 */
[----:B------:R-:W2:Y:S02]  /*0670*/  LDG.E.U8 R0, desc[UR36][R6.64] ;  /* 0x0000002406007981 */ /* 0x000ea4000c1e1100 */
[----:B--2---:R-:W-:-:S13]  /*0680*/  ISETP.NE.AND P0, PT, R0, R5, PT ;  /* 0x000000050000720c */ /* 0x004fda0003f05270 */
[----:B------:R-:W-:Y:S05]  /*0690*/  @P0 EXIT ;  /* 0x000000000000094d */ /* 0x000fea0003800000 */
[----:B------:R-:W0:Y:S01]  /*06a0*/  LDCU.64 UR4, c[0x0][0x390] ;  /* 0x00007200ff0477ac */ /* 0x000e220008000a00 */
[----:B------:R-:W-:Y:S01]  /*06b0*/  BSSY.RECONVERGENT B0, `(.L_x_5) ;  /* 0x0000022000007945 */ /* 0x000fe20003800200 */
[----:B------:R-:W-:Y:S01]  /*06c0*/  IMAD.MOV.U32 R4, RZ, RZ, R6 ;  /* 0x000000ffff047224 */ /* 0x000fe200078e0006 */
[----:B------:R-:W-:Y:S01]  /*06d0*/  MOV R5, R7 ;  /* 0x0000000700057202 */ /* 0x000fe20000000f00 */
[----:B------:R-:W-:Y:S02]  /*06e0*/  IMAD.MOV.U32 R0, RZ, RZ, RZ ;  /* 0x000000ffff007224 */ /* 0x000fe400078e00ff */
[----:B0-----:R-:W-:Y:S02]  /*06f0*/  IMAD.U32 R8, RZ, RZ, UR4 ;  /* 0x00000004ff087e24 */ /* 0x001fe4000f8e00ff */
[----:B------:R-:W-:-:S07]  /*0700*/  IMAD.U32 R9, RZ, RZ, UR5 ;  /* 0x00000005ff097e24 */ /* 0x000fce000f8e00ff */
.L_x_7:
[----:B------:R-:W-:Y:S01]  /*0710*/  ISETP.NE.AND P0, PT, R0, 0x2c, PT ;  /* 0x0000002c0000780c */ /* 0x000fe20003f05270 */
[----:B------:R-:W-:Y:S02]  /*0720*/  IMAD.MOV.U32 R6, RZ, RZ, R8 ;  /* 0x000000ffff067224 */ /* 0x000fe400078e0008 */
[----:B------:R-:W-:-:S10]  /*0730*/  IMAD.MOV.U32 R7, RZ, RZ, R9 ;  /* 0x000000ffff077224 */ /* 0x000fd400078e0009 */
[----:B------:R-:W-:Y:S05]  /*0740*/  @!P0 BRA `(.L_x_6) ;  /* 0x0000000000608947 */ /* 0x000fea0003800000 */
[----:B------:R-:W2:Y:S04]  /*0750*/  LDG.E.U8 R3, desc[UR36][R4.64+0x1] ;  /* 0x0000012404037981 */ /* 0x000ea8000c1e1100 */
[----:B------:R-:W2:Y:S02]  /*0760*/  LDG.E.U8 R8, desc[UR36][R6.64+0x2e] ;  /* 0x00002e2406087981 */ /* 0x000ea4000c1e1100 */
[----:B--2---:R-:W-:-:S13]  /*0770*/  ISETP.NE.AND P0, PT, R3, R8, PT ;  /* 0x000000080300720c */ /* 0x004fda0003f05270 */
[----:B------:R-:W-:Y:S05]  /*0780*/  @P0 EXIT ;  /* 0x000000000000094d */ /* 0x000fea0003800000 */
        /* <DEDUP_REMOVED lines=8> */
[----:B------:R-:W-:-:S05]  /*0810*/  VIADD R0, R0, 0x4 ;  /* 0x0000000400007836 */ /* 0x000fca0000000000 */
[C---:B------:R-:W-:Y:S02]  /*0820*/  IADD3 R8, P2, PT, R0.reuse, UR44, RZ ;  /* 0x0000002c00087c10 */ /* 0x040fe4000ff5e0ff */
[----:B------:R-:W-:-:S03]  /*0830*/  IADD3 R4, P0, P1, R0, UR42, R19 ;  /* 0x0000002a00047c10 */ /* 0x000fc6000f91e013 */
[----:B------:R-:W-:Y:S01]  /*0840*/  IMAD.X R9, RZ, RZ, UR45, P2 ;  /* 0x0000002dff097e24 */ /* 0x000fe200090e06ff */
[----:B------:R-:W-:Y:S01]  /*0850*/  IADD3.X R5, PT, PT, RZ, UR43, R23, P0, P1 ;  /* 0x0000002bff057c10 */ /* 0x000fe200087e2417 */
[----:B------:R-:W-:-:S03]  /*0860*/  IMAD.MOV.U32 R6, RZ, RZ, R8 ;  /* 0x000000ffff067224 */ /* 0x000fc600078e0008 */
[----:B------:R-:W-:Y:S01]  /*0870*/  MOV R7, R9 ;  /* 0x0000000900077202 */ /* 0x000fe20000000f00 */
[----:B------:R-:W2:Y:S04]  /*0880*/  LDG.E.U8 R3, desc[UR36][R4.64] ;  /* 0x0000002404037981 */ /* 0x000ea8000c1e1100 */
[----:B------:R-:W2:Y:S02]  /*0890*/  LDG.E.U8 R6, desc[UR36][R6.64+0x2d] ;  /* 0x00002d2406067981 */ /* 0x000ea4000c1e1100 */
[----:B--2---:R-:W-:-:S13]  /*08a0*/  ISETP.NE.AND P0, PT, R3, R6, PT ;  /* 0x000000060300720c */ /* 0x004fda0003f05270 */
[----:B------:R-:W-:Y:S05]  /*08b0*/  @!P0 BRA `(.L_x_7) ;  /* 0xfffffffc00948947 */ /* 0x000fea000383ffff */
[----:B------:R-:W-:Y:S05]  /*08c0*/  EXIT ;  /* 0x000000000000794d */ /* 0x000fea0003800000 */
.L_x_6:
[----:B------:R-:W-:Y:S05]  /*08d0*/  BSYNC.RECONVERGENT B0 ;  /* 0x0000000000007941 */ /* 0x000fea0003800200 */
.L_x_5:
[----:B------:R-:W-:Y:S01]  /*08e0*/  MOV R0, 0x0 ;  /* 0x0000000000007802 */ /* 0x000fe20000000f00 */
[----:B------:R0:W-:Y:S01]  /*08f0*/  STL [R1], R22 ;  /* 0x0000001601007387 */ /* 0x0001e20000100800 */
[----:B------:R-:W1:Y:S01]  /*0900*/  LDCU.64 UR4, c[0x4][0x8] ;  /* 0x01000100ff0477ac */ /* 0x000e620008000a00 */
[----:B------:R-:W-:Y:S01]  /*0910*/  IMAD.MOV.U32 R6, RZ, RZ, R18 ;  /* 0x000000ffff067224 */ /* 0x000fe200078e0012 */
[----:B------:R0:W2:Y:S01]  /*0920*/  LDC.64 R8, c[0x4][R0] ;  /* 0x0100000000087b82 */ /* 0x0000a20000000a00 */
[----:B------:R-:W-:Y:S02]  /*0930*/  IMAD.MOV.U32 R7, RZ, RZ, R2 ;  /* 0x000000ffff077224 */ /* 0x000fe400078e0002 */
[----:B-1----:R-:W-:Y:S02]  /*0940*/  IMAD.U32 R4, RZ, RZ, UR4 ;  /* 0x00000004ff047e24 */ /* 0x002fe4000f8e00ff */
[----:B0-----:R-:W-:-:S07]  /*0950*/  IMAD.U32 R5, RZ, RZ, UR5 ;  /* 0x00000005ff057e24 */ /* 0x001fce000f8e00ff */
[----:B------:R-:W-:-:S07]  /*0960*/  LEPC R20, `(.L_x_8) ;  /* 0x000000001014794e */ /* 0x000fce0000000000 */
[----:B--2---:R-:W-:Y:S05]  /*0970*/  CALL.ABS.NOINC R8 ;  /* 0x0000000008007343 */ /* 0x004fea0003c00000 */
.L_x_8:
        /* <DEDUP_REMOVED lines=10> */
[----:B----4-:R-:W-:Y:S04]  /*0a20*/  STG.E.U8 desc[UR36][R2.64+0x4], R13 ;  /* 0x0000040d02007986 */ /* 0x010fe8000c101124 */
[----:B------:R-:W4:Y:S04]  /*0a30*/  LDG.E.U8 R15, desc[UR36][R16.64+0x5] ;  /* 0x00000524100f7981 */ /* 0x000f28000c1e1100 */
[----:B----4-:R-:W-:Y:S04]  /*0a40*/  STG.E.U8 desc[UR36][R2.64+0x5], R15 ;  /* 0x0000050f02007986 */ /* 0x010fe8000c101124 */
[----:B0-----:R-:W4:Y:S04]  /*0a50*/  LDG.E.U8 R5, desc[UR36][R16.64+0x6] ;  /* 0x0000062410057981 */ /* 0x001f28000c1e1100 */
[----:B----4-:R-:W-:Y:S04]  /*0a60*/  STG.E.U8 desc[UR36][R2.64+0x6], R5 ;  /* 0x0000060502007986 */ /* 0x010fe8000c101124 */
[----:B-1----:R-:W4:Y:S04]  /*0a70*/  LDG.E.U8 R7, desc[UR36][R16.64+0x7] ;  /* 0x0000072410077981 */ /* 0x002f28000c1e1100 */
[----:B----4-:R-:W-:Y:S04]  /*0a80*/  STG.E.U8 desc[UR36][R2.64+0x7], R7 ;  /* 0x0000070702007986 */ /* 0x010fe8000c101124 */
[----:B--2---:R-:W2:Y:S04]  /*0a90*/  LDG.E.U8 R9, desc[UR36][R16.64+0x8] ;  /* 0x0000082410097981 */ /* 0x004ea8000c1e1100 */
[----:B--2---:R-:W-:Y:S04]  /*0aa0*/  STG.E.U8 desc[UR36][R2.64+0x8], R9 ;  /* 0x0000080902007986 */ /* 0x004fe8000c101124 */
[----:B---3--:R-:W2:Y:S04]  /*0ab0*/  LDG.E.U8 R11, desc[UR36][R16.64+0x9] ;  /* 0x00000924100b7981 */ /* 0x008ea8000c1e1100 */
[----:B--2---:R-:W-:Y:S01]  /*0ac0*/  STG.E.U8 desc[UR36][R2.64+0x9], R11 ;  /* 0x0000090b02007986 */ /* 0x004fe2000c101124 */
[----:B------:R-:W-:Y:S05]  /*0ad0*/  EXIT ;  /* 0x000000000000794d */ /* 0x000fea0003800000 */
.L_x_9:
[----:B------:R-:W-:-:S00]  /*0ae0*/  BRA `(.L_x_9) ;  /* 0xfffffffc00fc7947 */ /* 0x000fc0000383ffff */
[----:B------:R-:W-:-:S00]  /*0af0*/  NOP ;  /* 0x0000000000007918 */ /* 0x000fc00000000000 */
        /* <DEDUP_REMOVED lines=8> */
.L_x_10:


//--------------------- .nv.global.init           --------------------------
	.section	.nv.global.init,"aw",@progbits
.nv.global.init:
	.type		$str,@object
	.size		$str,(.L_0 - $str)
$str:
        /*0000*/ 	.byte	0x43, 0x55, 0x44, 0x41, 0x3a, 0x20, 0x4d, 0x61, 0x74, 0x63, 0x68, 0x20, 0x66, 0x6f, 0x75, 0x6e
        /*0010*/ 	.byte	0x64, 0x20, 0x61, 0x74, 0x20, 0x69, 0x64, 0x78, 0x20, 0x25, 0x64, 0x0a, 0x00
.L_0:


//--------------------- .nv.shared.reserved.0     --------------------------
	.section	.nv.shared.reserved.0,"aw",@nobits
	.weak		__nv_reservedSMEM_offset_0_alias
	.size		__nv_reservedSMEM_offset_0_alias, 0, 64
	.other		__nv_reservedSMEM_offset_0_alias,@"STO_CUDA_RESERVED_SHARED STV_DEFAULT"
__nv_reservedSMEM_offset_0_alias:
	.zero		0
	.zero		64


//--------------------- .nv.constant0._Z9my_kernelPcS_S_S_ --------------------------
	.section	.nv.constant0._Z9my_kernelPcS_S_S_,"a",@progbits
	.sectionflags	@""
	.align	4
.nv.constant0._Z9my_kernelPcS_S_S_:
	.zero		928


//--------------------- SYMBOLS --------------------------

	.type		.nv.reservedSmem.offset0,@object
	.size		.nv.reservedSmem.offset0,0x4
	.type		vprintf,@function
